	.headerflags	@"EF_CUDA_TEXMODE_UNIFIED EF_CUDA_64BIT_ADDRESS EF_CUDA_ACCELERATORS EF_CUDA_SM90 EF_CUDA_VIRTUAL_SM(EF_CUDA_SM90)"
	.elftype	@"ET_EXEC"


//--------------------- .nv.info                  --------------------------
	.section	.nv.info,"",@"SHT_CUDA_INFO"
	.align	4


	//----- nvinfo : EIATTR_REGCOUNT
	.align		4
        /*0000*/ 	.byte	0x04, 0x2f
        /*0002*/ 	.short	(.L_3 - .L_2)
	.align		4
.L_2:
        /*0004*/ 	.word	index@(triton_poi_fused__native_batch_norm_legit_no_training_relu_threshold_backward_1)
        /*0008*/ 	.word	0x00000012


	//----- nvinfo : EIATTR_MIN_STACK_SIZE
	.align		4
.L_3:
        /*000c*/ 	.byte	0x04, 0x12
        /*000e*/ 	.short	(.L_5 - .L_4)
	.align		4
.L_4:
        /*0010*/ 	.word	index@(triton_poi_fused__native_batch_norm_legit_no_training_relu_threshold_backward_1)
        /*0014*/ 	.word	0x00000000


	//----- nvinfo : EIATTR_FRAME_SIZE
	.align		4
.L_5:
        /*0018*/ 	.byte	0x04, 0x11
        /*001a*/ 	.short	(.L_7 - .L_6)
	.align		4
.L_6:
        /*001c*/ 	.word	index@(triton_poi_fused__native_batch_norm_legit_no_training_relu_threshold_backward_1)
        /*0020*/ 	.word	0x00000000


	//----- nvinfo : EIATTR_MIN_STACK_SIZE
	.align		4
.L_7:
        /*0024*/ 	.byte	0x04, 0x12
        /*0026*/ 	.short	(.L_9 - .L_8)
	.align		4
.L_8:
        /*0028*/ 	.word	index@(triton_poi_fused__native_batch_norm_legit_no_training_relu_threshold_backward_1)
        /*002c*/ 	.word	0x00000000
.L_9:


//--------------------- .nv.info.triton_poi_fused__native_batch_norm_legit_no_training_relu_threshold_backward_1 --------------------------
	.section	.nv.info.triton_poi_fused__native_batch_norm_legit_no_training_relu_threshold_backward_1,"",@"SHT_CUDA_INFO"
	.sectionflags	@""
	.align	4


	//----- nvinfo : EIATTR_CUDA_API_VERSION
	.align		4
        /*0000*/ 	.byte	0x04, 0x37
        /*0002*/ 	.short	(.L_11 - .L_10)
.L_10:
        /*0004*/ 	.word	0x0000007c


	//----- nvinfo : EIATTR_KPARAM_INFO
	.align		4
.L_11:
        /*0008*/ 	.byte	0x04, 0x17
        /*000a*/ 	.short	(.L_13 - .L_12)
.L_12:
        /*000c*/ 	.word	0x00000000
        /*0010*/ 	.short	0x0007
        /*0012*/ 	.short	0x0038
        /*0014*/ 	.byte	0x00, 0xf0, 0x11, 0x00


	//----- nvinfo : EIATTR_KPARAM_INFO
	.align		4
.L_13:
        /*0018*/ 	.byte	0x04, 0x17
        /*001a*/ 	.short	(.L_15 - .L_14)
.L_14:
        /*001c*/ 	.word	0x00000000
        /*0020*/ 	.short	0x0006
        /*0022*/ 	.short	0x0030
        /*0024*/ 	.byte	0x00, 0xf4, 0x21, 0x00


	//----- nvinfo : EIATTR_KPARAM_INFO
	.align		4
.L_15:
        /*0028*/ 	.byte	0x04, 0x17
        /*002a*/ 	.short	(.L_17 - .L_16)
.L_16:
        /*002c*/ 	.word	0x00000000
        /*0030*/ 	.short	0x0005
        /*0032*/ 	.short	0x0028
        /*0034*/ 	.byte	0x00, 0xf4, 0x21, 0x00


	//----- nvinfo : EIATTR_KPARAM_INFO
	.align		4
.L_17:
        /*0038*/ 	.byte	0x04, 0x17
        /*003a*/ 	.short	(.L_19 - .L_18)
.L_18:
        /*003c*/ 	.word	0x00000000
        /*0040*/ 	.short	0x0004
        /*0042*/ 	.short	0x0020
        /*0044*/ 	.byte	0x00, 0xf4, 0x21, 0x00


	//----- nvinfo : EIATTR_KPARAM_INFO
	.align		4
.L_19:
        /*0048*/ 	.byte	0x04, 0x17
        /*004a*/ 	.short	(.L_21 - .L_20)
.L_20:
        /*004c*/ 	.word	0x00000000
        /*0050*/ 	.short	0x0003
        /*0052*/ 	.short	0x0018
        /*0054*/ 	.byte	0x00, 0xf4, 0x21, 0x00


	//----- nvinfo : EIATTR_KPARAM_INFO
	.align		4
.L_21:
        /*0058*/ 	.byte	0x04, 0x17
        /*005a*/ 	.short	(.L_23 - .L_22)
.L_22:
        /*005c*/ 	.word	0x00000000
        /*0060*/ 	.short	0x0002
        /*0062*/ 	.short	0x0010
        /*0064*/ 	.byte	0x00, 0xf4, 0x21, 0x00


	//----- nvinfo : EIATTR_KPARAM_INFO
	.align		4
.L_23:
        /*0068*/ 	.byte	0x04, 0x17
        /*006a*/ 	.short	(.L_25 - .L_24)
.L_24:
        /*006c*/ 	.word	0x00000000
        /*0070*/ 	.short	0x0001
        /*0072*/ 	.short	0x0008
        /*0074*/ 	.byte	0x00, 0xf4, 0x21, 0x00


	//----- nvinfo : EIATTR_KPARAM_INFO
	.align		4
.L_25:
        /*0078*/ 	.byte	0x04, 0x17
        /*007a*/ 	.short	(.L_27 - .L_26)
.L_26:
        /*007c*/ 	.word	0x00000000
        /*0080*/ 	.short	0x0000
        /*0082*/ 	.short	0x0000
        /*0084*/ 	.byte	0x00, 0xf4, 0x21, 0x00


	//----- nvinfo : EIATTR_SPARSE_MMA_MASK
	.align		4
.L_27:
        /*0088*/ 	.byte	0x03, 0x50
        /*008a*/ 	.short	0x0000


	//----- nvinfo : EIATTR_MAXREG_COUNT
	.align		4
        /*008c*/ 	.byte	0x03, 0x1b
        /*008e*/ 	.short	0x00ff


	//----- nvinfo : EIATTR_EXIT_INSTR_OFFSETS
	.align		4
        /*0090*/ 	.byte	0x04, 0x1c
        /*0092*/ 	.short	(.L_29 - .L_28)


	//   ....[0]....
.L_28:
        /*0094*/ 	.word	0x00000380


	//   ....[1]....
        /*0098*/ 	.word	0x000003a0


	//----- nvinfo : EIATTR_REQNTID
	.align		4
.L_29:
        /*009c*/ 	.byte	0x04, 0x10
        /*009e*/ 	.short	(.L_31 - .L_30)
.L_30:
        /*00a0*/ 	.word	0x00000080
        /*00a4*/ 	.word	0x00000001
        /*00a8*/ 	.word	0x00000001


	//----- nvinfo : EIATTR_CBANK_PARAM_SIZE
	.align		4
.L_31:
        /*00ac*/ 	.byte	0x03, 0x19
        /*00ae*/ 	.short	0x003c


	//----- nvinfo : EIATTR_PARAM_CBANK
	.align		4
        /*00b0*/ 	.byte	0x04, 0x0a
        /*00b2*/ 	.short	(.L_33 - .L_32)
	.align		4
.L_32:
        /*00b4*/ 	.word	index@(.nv.constant0.triton_poi_fused__native_batch_norm_legit_no_training_relu_threshold_backward_1)
        /*00b8*/ 	.short	0x0210
        /*00ba*/ 	.short	0x003c


	//----- nvinfo : EIATTR_SW_WAR
	.align		4
.L_33:
        /*00bc*/ 	.byte	0x04, 0x36
        /*00be*/ 	.short	(.L_35 - .L_34)
.L_34:
        /*00c0*/ 	.word	0x00000008
.L_35:


//--------------------- .nv.callgraph             --------------------------
	.section	.nv.callgraph,"",@"SHT_CUDA_CALLGRAPH"
	.align	4
	.sectionentsize	8
	.align		4
        /*0000*/ 	.word	0x00000000
	.align		4
        /*0004*/ 	.word	0xffffffff
	.align		4
        /*0008*/ 	.word	0x00000000
	.align		4
        /*000c*/ 	.word	0xfffffffe
	.align		4
        /*0010*/ 	.word	0x00000000
	.align		4
        /*0014*/ 	.word	0xfffffffd
	.align		4
        /*0018*/ 	.word	0x00000000
	.align		4
        /*001c*/ 	.word	0xfffffffc


//--------------------- .nv.constant4             --------------------------
	.section	.nv.constant4,"a",@progbits
	.align	8
	.align		8
.nv.constant4:
        /*0000*/ 	.dword	_$_str
	.align		8
        /*0008*/ 	.dword	_$_str_$_2


//--------------------- .text.triton_poi_fused__native_batch_norm_legit_no_training_relu_threshold_backward_1 --------------------------
	.section	.text.triton_poi_fused__native_batch_norm_legit_no_training_relu_threshold_backward_1,"ax",@progbits
	.align	128
        .global         triton_poi_fused__native_batch_norm_legit_no_training_relu_threshold_backward_1
        .type           triton_poi_fused__native_batch_norm_legit_no_training_relu_threshold_backward_1,@function
        .size           triton_poi_fused__native_batch_norm_legit_no_training_relu_threshold_backward_1,(.L_x_1 - triton_poi_fused__native_batch_norm_legit_no_training_relu_threshold_backward_1)
        .other          triton_poi_fused__native_batch_norm_legit_no_training_relu_threshold_backward_1,@"STO_CUDA_ENTRY STV_DEFAULT"
triton_poi_fused__native_batch_norm_legit_no_training_relu_threshold_backward_1:
.text.triton_poi_fused__native_batch_norm_legit_no_training_relu_threshold_backward_1:
[----:B------:R-:W0:Y:S01]  /*0000*/  LDC R1, c[0x0][0x28] ;  /* 0x00000a00ff017b82 */ /* 0x000e220000000800 */
[----:B------:R-:W1:Y:S07]  /*0010*/  S2R R0, SR_TID.X ;  /* 0x0000000000007919 */ /* 0x000e6e0000002100 */
[----:B------:R-:W2:Y:S01]  /*0020*/  LDC.64 R8, c[0x0][0x220] ;  /* 0x00008800ff087b82 */ /* 0x000ea20000000a00 */
[----:B------:R-:W-:Y:S01]  /*0030*/  IMAD.MOV.U32 R14, RZ, RZ, RZ ;  /* 0x000000ffff0e7224 */ /* 0x000fe200078e00ff */
[----:B------:R-:W-:Y:S01]  /*0040*/  ULDC.64 UR4, c[0x0][0x208] ;  /* 0x0000820000047ab9 */ /* 0x000fe20000000a00 */
[----:B------:R-:W3:Y:S01]  /*0050*/  S2R R3, SR_CTAID.X ;  /* 0x0000000000037919 */ /* 0x000ee20000002500 */
[----:B------:R-:W-:-:S04]  /*0060*/  ULDC.64 UR6, c[0x0][0x240] ;  /* 0x0000900000067ab9 */ /* 0x000fc80000000a00 */
[----:B------:R-:W4:Y:S08]  /*0070*/  LDC.64 R4, c[0x0][0x210] ;  /* 0x00008400ff047b82 */ /* 0x000f300000000a00 */
[----:B------:R-:W5:Y:S08]  /*0080*/  LDC.64 R6, c[0x0][0x218] ;  /* 0x00008600ff067b82 */ /* 0x000f700000000a00 */
[----:B------:R-:W5:Y:S01]  /*0090*/  LDC.64 R10, c[0x0][0x228] ;  /* 0x00008a00ff0a7b82 */ /* 0x000f620000000a00 */
[----:B-1----:R-:W-:-:S07]  /*00a0*/  LOP3.LUT R0, R0, 0x7f, RZ, 0xc0, !PT ;  /* 0x0000007f00007812 */ /* 0x002fce00078ec0ff */
[----:B------:R-:W1:Y:S01]  /*00b0*/  LDC.64 R12, c[0x0][0x230] ;  /* 0x00008c00ff0c7b82 */ /* 0x000e620000000a00 */
[----:B---3--:R-:W-:Y:S01]  /*00c0*/  SHF.R.S32.HI R2, RZ, 0x18, R3 ;  /* 0x00000018ff027819 */ /* 0x008fe20000011403 */
[----:B------:R-:W-:-:S03]  /*00d0*/  IMAD R0, R3, 0x80, R0 ;  /* 0x0000008003007824 */ /* 0x000fc600078e0200 */
[----:B------:R-:W-:Y:S02]  /*00e0*/  SGXT R3, R2, 0x1 ;  /* 0x000000010203781a */ /* 0x000fe40000000200 */
[----:B------:R-:W-:Y:S02]  /*00f0*/  ISETP.GE.AND P0, PT, R0, 0x100, PT ;  /* 0x000001000000780c */ /* 0x000fe40003f06270 */
[----:B------:R-:W-:-:S04]  /*0100*/  LEA.HI R3, R3, R0, RZ, 0x4 ;  /* 0x0000000003037211 */ /* 0x000fc800078f20ff */
[----:B------:R-:W-:-:S04]  /*0110*/  SHF.R.S32.HI R3, RZ, 0x4, R3 ;  /* 0x00000004ff037819 */ /* 0x000fc80000011403 */
[----:B------:R-:W-:-:S04]  /*0120*/  LEA.HI R2, R3, R3, RZ, 0x2 ;  /* 0x0000000303027211 */ /* 0x000fc800078f10ff */
[----:B------:R-:W-:-:S05]  /*0130*/  LOP3.LUT R2, R2, 0xfffffffc, RZ, 0xc0, !PT ;  /* 0xfffffffc02027812 */ /* 0x000fca00078ec0ff */
[----:B------:R-:W-:-:S04]  /*0140*/  IMAD.IADD R15, R3, 0x1, -R2 ;  /* 0x00000001030f7824 */ /* 0x000fc800078e0a02 */
[----:B--2---:R-:W-:-:S05]  /*0150*/  IMAD.WIDE R8, R15, 0x4, R8 ;  /* 0x000000040f087825 */ /* 0x004fca00078e0208 */
[----:B------:R2:W3:Y:S01]  /*0160*/  @!P0 LDG.E.EL R14, desc[UR4][R8.64] ;  /* 0x00000004080e8981 */ /* 0x0004e2000c2e1900 */
[----:B------:R-:W-:Y:S01]  /*0170*/  CS2R R2, SRZ ;  /* 0x0000000000027805 */ /* 0x000fe2000001ff00 */
[----:B----4-:R-:W-:-:S04]  /*0180*/  IMAD.WIDE R4, R0, 0x4, R4 ;  /* 0x0000000400047825 */ /* 0x010fc800078e0204 */
[C---:B-----5:R-:W-:Y:S01]  /*0190*/  IMAD.WIDE R6, R15.reuse, 0x4, R6 ;  /* 0x000000040f067825 */ /* 0x060fe200078e0206 */
[----:B------:R4:W5:Y:S03]  /*01a0*/  @!P0 LDG.E R2, desc[UR4][R4.64] ;  /* 0x0000000404028981 */ /* 0x000966000c1e1900 */
[C---:B0-2---:R-:W-:Y:S01]  /*01b0*/  IMAD.WIDE R8, R15.reuse, 0x4, R10 ;  /* 0x000000040f087825 */ /* 0x045fe200078e020a */
[----:B------:R0:W5:Y:S03]  /*01c0*/  @!P0 LDG.E.EL R3, desc[UR4][R6.64] ;  /* 0x0000000406038981 */ /* 0x000166000c2e1900 */
[----:B-1----:R-:W-:Y:S01]  /*01d0*/  IMAD.WIDE R10, R15, 0x4, R12 ;  /* 0x000000040f0a7825 */ /* 0x002fe200078e020c */
[----:B------:R-:W-:-:S06]  /*01e0*/  CS2R R12, SRZ ;  /* 0x00000000000c7805 */ /* 0x000fcc000001ff00 */
[----:B------:R-:W2:Y:S01]  /*01f0*/  @!P0 LDG.E.EL R12, desc[UR4][R8.64] ;  /* 0x00000004080c8981 */ /* 0x000ea2000c2e1900 */
[----:B----4-:R-:W-:Y:S01]  /*0200*/  IMAD.MOV.U32 R4, RZ, RZ, 0x3e800000 ;  /* 0x3e800000ff047424 */ /* 0x010fe200078e00ff */
[----:B0-----:R-:W0:Y:S02]  /*0210*/  LDC.64 R6, c[0x0][0x238] ;  /* 0x00008e00ff067b82 */ /* 0x001e240000000a00 */
[----:B------:R-:W2:Y:S01]  /*0220*/  @!P0 LDG.E.EL R13, desc[UR4][R10.64] ;  /* 0x000000040a0d8981 */ /* 0x000ea2000c2e1900 */
[----:B---3--:R-:W-:-:S04]  /*0230*/  FADD R14, R14, 0.0010000000474974513054 ;  /* 0x3a83126f0e0e7421 */ /* 0x008fc80000000000 */
[----:B------:R-:W1:Y:S01]  /*0240*/  MUFU.SQRT R15, R14 ;  /* 0x0000000e000f7308 */ /* 0x000e620000002000 */
[----:B-----5:R-:W-:Y:S01]  /*0250*/  FADD R2, -R3, R2 ;  /* 0x0000000203027221 */ /* 0x020fe20000000100 */
[C---:B-1----:R-:W-:Y:S02]  /*0260*/  FSETP.GT.AND P1, PT, R15.reuse, 8.50705917302346158658e+37, PT ;  /* 0x7e8000000f00780b */ /* 0x042fe40003f24000 */
[----:B------:R-:W-:Y:S02]  /*0270*/  FSETP.GEU.AND P2, PT, R15, 1.175494350822287508e-38, PT ;  /* 0x008000000f00780b */ /* 0x000fe40003f4e000 */
[----:B------:R-:W-:-:S09]  /*0280*/  FSEL R4, R4, 1, P1 ;  /* 0x3f80000004047808 */ /* 0x000fd20000800000 */
[----:B------:R-:W-:Y:S02]  /*0290*/  @P1 FMUL R15, R15, 0.25 ;  /* 0x3e8000000f0f1820 */ /* 0x000fe40000400000 */
[----:B------:R-:W-:Y:S02]  /*02a0*/  @!P2 FMUL R4, R4, 16777216 ;  /* 0x4b8000000404a820 */ /* 0x000fe40000400000 */
[----:B------:R-:W-:-:S06]  /*02b0*/  @!P2 FMUL R15, R15, 16777216 ;  /* 0x4b8000000f0fa820 */ /* 0x000fcc0000400000 */
[----:B------:R-:W1:Y:S02]  /*02c0*/  MUFU.RCP R15, R15 ;  /* 0x0000000f000f7308 */ /* 0x000e640000001000 */
[----:B-1----:R-:W-:-:S04]  /*02d0*/  FMUL R3, R15, R4 ;  /* 0x000000040f037220 */ /* 0x002fc80000400000 */
[----:B------:R-:W-:-:S04]  /*02e0*/  FMUL R2, R2, R3 ;  /* 0x0000000302027220 */ /* 0x000fc80000400000 */
[----:B--2---:R-:W-:-:S05]  /*02f0*/  FFMA R2, R2, R12, R13 ;  /* 0x0000000c02027223 */ /* 0x004fca000000000d */
[----:B------:R-:W-:-:S04]  /*0300*/  FSETP.GEU.AND P1, PT, R2, RZ, PT ;  /* 0x000000ff0200720b */ /* 0x000fc80003f2e000 */
[----:B------:R-:W-:Y:S01]  /*0310*/  FSEL R9, R2, RZ, P1 ;  /* 0x000000ff02097208 */ /* 0x000fe20000800000 */
[C---:B0-----:R-:W-:Y:S01]  /*0320*/  IMAD.WIDE R2, R0.reuse, 0x4, R6 ;  /* 0x0000000400027825 */ /* 0x041fe200078e0206 */
[----:B------:R-:W-:Y:S02]  /*0330*/  IADD3 R4, P1, R0, UR6, RZ ;  /* 0x0000000600047c10 */ /* 0x000fe4000ff3e0ff */
[----:B------:R-:W-:Y:S02]  /*0340*/  FSETP.GTU.AND P2, PT, R9, RZ, PT ;  /* 0x000000ff0900720b */ /* 0x000fe40003f4c000 */
[----:B------:R-:W-:Y:S01]  /*0350*/  LEA.HI.X.SX32 R5, R0, UR7, 0x1, P1 ;  /* 0x0000000700057c11 */ /* 0x000fe200088f0eff */
[----:B------:R0:W-:Y:S01]  /*0360*/  @!P0 STG.E desc[UR4][R2.64], R9 ;  /* 0x0000000902008986 */ /* 0x0001e2000c101904 */
[----:B------:R-:W-:Y:S01]  /*0370*/  SEL R7, RZ, 0x1, P2 ;  /* 0x00000001ff077807 */ /* 0x000fe20001000000 */
[----:B0-----:R-:W-:Y:S08]  /*0380*/  @P0 EXIT ;  /* 0x000000000000094d */ /* 0x001ff00003800000 */
[----:B------:R-:W-:Y:S01]  /*0390*/  STG.E.U8 desc[UR4][R4.64], R7 ;  /* 0x0000000704007986 */ /* 0x000fe2000c101104 */
[----:B------:R-:W-:Y:S05]  /*03a0*/  EXIT ;  /* 0x000000000000794d */ /* 0x000fea0003800000 */
.L_x_0:
[----:B------:R-:W-:-:S00]  /*03b0*/  BRA `(.L_x_0) ;  /* 0xfffffffc00fc7947 */ /* 0x000fc0000383ffff */
[----:B------:R-:W-:-:S00]  /*03c0*/  NOP ;  /* 0x0000000000007918 */ /* 0x000fc00000000000 */
        /* <DEDUP_REMOVED lines=11> */
.L_x_1:


//--------------------- .nv.global.init           --------------------------
	.section	.nv.global.init,"aw",@progbits
.nv.global.init:
	.type		_$_str,@object
	.size		_$_str,(_$_str_$_2 - _$_str)
_$_str:
        /*0000*/ 	.byte	0x5f, 0x5f, 0x43, 0x55, 0x44, 0x41, 0x5f, 0x46, 0x54, 0x5a, 0x00
	.type		_$_str_$_2,@object
	.size		_$_str_$_2,(.L_1 - _$_str_$_2)
_$_str_$_2:
        /*000b*/ 	.byte	0x5f, 0x5f, 0x43, 0x55, 0x44, 0x41, 0x5f, 0x50, 0x52, 0x45, 0x43, 0x5f, 0x53, 0x51, 0x52, 0x54
        /*001b*/ 	.byte	0x00
.L_1:


//--------------------- .nv.constant0.triton_poi_fused__native_batch_norm_legit_no_training_relu_threshold_backward_1 --------------------------
	.section	.nv.constant0.triton_poi_fused__native_batch_norm_legit_no_training_relu_threshold_backward_1,"a",@progbits
	.sectionflags	@""
	.align	4
.nv.constant0.triton_poi_fused__native_batch_norm_legit_no_training_relu_threshold_backward_1:
	.zero		588
